//
// Generated by NVIDIA NVVM Compiler
//
// Compiler Build ID: CL-36424714
// Cuda compilation tools, release 13.0, V13.0.88
// Based on NVVM 20.0.0
//

.version 9.0
.target sm_100
.address_size 64

	// .globl	kernel

.visible .entry kernel(
	.param .u64 .ptr .align 1 kernel_param_0
)
{
	.reg .b32 	%r<5>;
	.reg .b64 	%rd<5>;

	ld.param.u64 	%rd1, [kernel_param_0];
	cvta.to.global.u64 	%rd2, %rd1;
	mov.u32 	%r1, %ctaid.x;
	mov.u32 	%r2, %ntid.x;
	mov.u32 	%r3, %tid.x;
	mad.lo.s32 	%r4, %r1, %r2, %r3;
	mul.wide.u32 	%rd3, %r4, 4;
	add.s64 	%rd4, %rd2, %rd3;
	st.global.u32 	[%rd4], %r4;
	ret;

}


// ===== COMPILED SASS (sm_100) =====

	.target	sm_100

	.elftype	@"ET_EXEC"


//--------------------- .note.nv.tkinfo           --------------------------
	.section	.note.nv.tkinfo,"",@"SHT_NOTE"
	.sectionflags	@"SHF_NOTE_NV_TKINFO"
	.tkinfo
        /*0018*/ 	.word	0x00000002
        /*0030*/ 	.string	""
        /*0030*/ 	.string	"ptxas"
        /*0030*/ 	.string	"Cuda compilation tools, release 13.0, V13.0.88"
        /*0030*/ 	.string	"Build cuda_13.0.r13.0/compiler.36424714_0"
        /*0030*/ 	.string	"-arch sm_100 -m 64 "



//--------------------- .note.nv.cuinfo           --------------------------
	.section	.note.nv.cuinfo,"",@"SHT_NOTE"
	.sectionflags	@"SHF_NOTE_NV_CUINFO"
        /*0018*/ 	.short	0x0002
        /*001a*/ 	.short	0x0064
        /*001c*/ 	.short	0x0082
	.zero		2


//--------------------- .nv.info                  --------------------------
	.section	.nv.info,"",@"SHT_CUDA_INFO"
	.align	4


	//----- nvinfo : EIATTR_REGCOUNT
	.align		4
        /*0000*/ 	.byte	0x04, 0x2f
        /*0002*/ 	.short	(.L_1 - .L_0)
	.align		4
.L_0:
        /*0004*/ 	.word	index@(kernel)
        /*0008*/ 	.word	0x00000008


	//----- nvinfo : EIATTR_FRAME_SIZE
	.align		4
.L_1:
        /*000c*/ 	.byte	0x04, 0x11
        /*000e*/ 	.short	(.L_3 - .L_2)
	.align		4
.L_2:
        /*0010*/ 	.word	index@(kernel)
        /*0014*/ 	.word	0x00000000


	//----- nvinfo : EIATTR_MIN_STACK_SIZE
	.align		4
.L_3:
        /*0018*/ 	.byte	0x04, 0x12
        /*001a*/ 	.short	(.L_5 - .L_4)
	.align		4
.L_4:
        /*001c*/ 	.word	index@(kernel)
        /*0020*/ 	.word	0x00000000
.L_5:


//--------------------- .nv.compat                --------------------------
	.section	.nv.compat,"",@"SHT_CUDA_COMPAT_INFO"
	.align	4
        /*0000*/ 	.byte	0x02, 0x09, 0x00, 0x00, 0x02, 0x02, 0x01, 0x00, 0x02, 0x05, 0x05, 0x00, 0x03, 0x07, 0x01, 0x01
        /*0010*/ 	.byte	0x02, 0x03, 0x00, 0x00, 0x02, 0x06, 0x01, 0x00, 0x04, 0x0b, 0x08, 0x00, 0x09, 0x00, 0x00, 0x00
        /*0020*/ 	.byte	0x00, 0x00, 0x00, 0x00


//--------------------- .nv.info.kernel           --------------------------
	.section	.nv.info.kernel,"",@"SHT_CUDA_INFO"
	.sectionflags	@""
	.align	4


	//----- nvinfo : EIATTR_CUDA_API_VERSION
	.align		4
        /*0000*/ 	.byte	0x04, 0x37
        /*0002*/ 	.short	(.L_7 - .L_6)
.L_6:
        /*0004*/ 	.word	0x00000082


	//----- nvinfo : EIATTR_KPARAM_INFO
	.align		4
.L_7:
        /*0008*/ 	.byte	0x04, 0x17
        /*000a*/ 	.short	(.L_9 - .L_8)
.L_8:
        /*000c*/ 	.word	0x00000000
        /*0010*/ 	.short	0x0000
        /*0012*/ 	.short	0x0000
        /*0014*/ 	.byte	0x00, 0xf5, 0x21, 0x00


	//----- nvinfo : EIATTR_SPARSE_MMA_MASK
	.align		4
.L_9:
        /*0018*/ 	.byte	0x03, 0x50
        /*001a*/ 	.short	0x0000


	//----- nvinfo : EIATTR_MAXREG_COUNT
	.align		4
        /*001c*/ 	.byte	0x03, 0x1b
        /*001e*/ 	.short	0x00ff


	//----- nvinfo : EIATTR_MERCURY_ISA_VERSION
	.align		4
        /*0020*/ 	.byte	0x03, 0x5f
        /*0022*/ 	.short	0x0101


	//----- nvinfo : EIATTR_VRC_CTA_INIT_COUNT
	.align		4
        /*0024*/ 	.byte	0x02, 0x4a
	.zero		1
	.zero		1


	//----- nvinfo : EIATTR_EXIT_INSTR_OFFSETS
	.align		4
        /*0028*/ 	.byte	0x04, 0x1c
        /*002a*/ 	.short	(.L_11 - .L_10)


	//   ....[0]....
.L_10:
        /*002c*/ 	.word	0x00000090


	//----- nvinfo : EIATTR_CBANK_PARAM_SIZE
	.align		4
.L_11:
        /*0030*/ 	.byte	0x03, 0x19
        /*0032*/ 	.short	0x0008


	//----- nvinfo : EIATTR_PARAM_CBANK
	.align		4
        /*0034*/ 	.byte	0x04, 0x0a
        /*0036*/ 	.short	(.L_13 - .L_12)
	.align		4
.L_12:
        /*0038*/ 	.word	index@(.nv.constant0.kernel)
        /*003c*/ 	.short	0x0380
        /*003e*/ 	.short	0x0008


	//----- nvinfo : EIATTR_SW_WAR
	.align		4
.L_13:
        /*0040*/ 	.byte	0x04, 0x36
        /*0042*/ 	.short	(.L_15 - .L_14)
.L_14:
        /*0044*/ 	.word	0x00000008
.L_15:


//--------------------- .nv.callgraph             --------------------------
	.section	.nv.callgraph,"",@"SHT_CUDA_CALLGRAPH"
	.align	4
	.sectionentsize	8
	.align		4
        /*0000*/ 	.word	0x00000000
	.align		4
        /*0004*/ 	.word	0xffffffff
	.align		4
        /*0008*/ 	.word	0x00000000
	.align		4
        /*000c*/ 	.word	0xfffffffe
	.align		4
        /*0010*/ 	.word	0x00000000
	.align		4
        /*0014*/ 	.word	0xfffffffd
	.align		4
        /*0018*/ 	.word	0x00000000
	.align		4
        /*001c*/ 	.word	0xfffffffc


//--------------------- .text.kernel              --------------------------
	.section	.text.kernel,"ax",@progbits
	.align	128
        .global         kernel
        .type           kernel,@function
        .size           kernel,(.L_x_1 - kernel)
        .other          kernel,@"STO_CUDA_ENTRY STV_DEFAULT"
kernel:
.text.kernel:
[----:B------:R-:W-:Y:S01]  /*0000*/  LDC R1, c[0x0][0x37c] ;  /* 0x0000df00ff017b82 */ /* 0x000fe20000000800 */
[----:B------:R-:W0:Y:S07]  /*0010*/  S2R R0, SR_TID.X ;  /* 0x0000000000007919 */ /* 0x000e2e0000002100 */
[----:B------:R-:W0:Y:S01]  /*0020*/  S2UR UR6, SR_CTAID.X ;  /* 0x00000000000679c3 */ /* 0x000e220000002500 */
[----:B------:R-:W1:Y:S07]  /*0030*/  LDCU.64 UR4, c[0x0][0x358] ;  /* 0x00006b00ff0477ac */ /* 0x000e6e0008000a00 */
[----:B------:R-:W0:Y:S08]  /*0040*/  LDC R5, c[0x0][0x360] ;  /* 0x0000d800ff057b82 */ /* 0x000e300000000800 */
[----:B------:R-:W2:Y:S01]  /*0050*/  LDC.64 R2, c[0x0][0x380] ;  /* 0x0000e000ff027b82 */ /* 0x000ea20000000a00 */
[----:B0-----:R-:W-:-:S04]  /*0060*/  IMAD R5, R5, UR6, R0 ;  /* 0x0000000605057c24 */ /* 0x001fc8000f8e0200 */
[----:B--2---:R-:W-:-:S05]  /*0070*/  IMAD.WIDE.U32 R2, R5, 0x4, R2 ;  /* 0x0000000405027825 */ /* 0x004fca00078e0002 */
[----:B-1----:R-:W-:Y:S01]  /*0080*/  STG.E desc[UR4][R2.64], R5 ;  /* 0x0000000502007986 */ /* 0x002fe2000c101904 */
[----:B------:R-:W-:Y:S05]  /*0090*/  EXIT ;  /* 0x000000000000794d */ /* 0x000fea0003800000 */
.L_x_0:
[----:B------:R-:W-:-:S00]  /*00a0*/  BRA `(.L_x_0) ;  /* 0xfffffffc00fc7947 */ /* 0x000fc0000383ffff */
[----:B------:R-:W-:-:S00]  /*00b0*/  NOP ;  /* 0x0000000000007918 */ /* 0x000fc00000000000 */
        /* <DEDUP_REMOVED lines=12> */
.L_x_1:


//--------------------- .nv.shared.reserved.0     --------------------------
	.section	.nv.shared.reserved.0,"aw",@nobits
	.weak		__nv_reservedSMEM_offset_0_alias
	.size		__nv_reservedSMEM_offset_0_alias, 0, 64
	.other		__nv_reservedSMEM_offset_0_alias,@"STO_CUDA_RESERVED_SHARED STV_DEFAULT"
__nv_reservedSMEM_offset_0_alias:
	.zero		0
	.zero		64


//--------------------- .nv.constant0.kernel      --------------------------
	.section	.nv.constant0.kernel,"a",@progbits
	.sectionflags	@""
	.align	4
.nv.constant0.kernel:
	.zero		904


//--------------------- SYMBOLS --------------------------

	.type		.nv.reservedSmem.offset0,@object
	.size		.nv.reservedSmem.offset0,0x4
